	.headerflags	@"EF_CUDA_TEXMODE_UNIFIED EF_CUDA_64BIT_ADDRESS EF_CUDA_ACCELERATORS EF_CUDA_SM90 EF_CUDA_VIRTUAL_SM(EF_CUDA_SM90)"
	.elftype	@"ET_EXEC"


//--------------------- .nv.info                  --------------------------
	.section	.nv.info,"",@"SHT_CUDA_INFO"
	.align	4


	//----- nvinfo : EIATTR_REGCOUNT
	.align		4
        /*0000*/ 	.byte	0x04, 0x2f
        /*0002*/ 	.short	(.L_3 - .L_2)
	.align		4
.L_2:
        /*0004*/ 	.word	index@(triton_poi_fused__native_batch_norm_legit_no_training_relu_50)
        /*0008*/ 	.word	0x00000018


	//----- nvinfo : EIATTR_MIN_STACK_SIZE
	.align		4
.L_3:
        /*000c*/ 	.byte	0x04, 0x12
        /*000e*/ 	.short	(.L_5 - .L_4)
	.align		4
.L_4:
        /*0010*/ 	.word	index@(triton_poi_fused__native_batch_norm_legit_no_training_relu_50)
        /*0014*/ 	.word	0x00000000


	//----- nvinfo : EIATTR_FRAME_SIZE
	.align		4
.L_5:
        /*0018*/ 	.byte	0x04, 0x11
        /*001a*/ 	.short	(.L_7 - .L_6)
	.align		4
.L_6:
        /*001c*/ 	.word	index@(triton_poi_fused__native_batch_norm_legit_no_training_relu_50)
        /*0020*/ 	.word	0x00000000


	//----- nvinfo : EIATTR_MIN_STACK_SIZE
	.align		4
.L_7:
        /*0024*/ 	.byte	0x04, 0x12
        /*0026*/ 	.short	(.L_9 - .L_8)
	.align		4
.L_8:
        /*0028*/ 	.word	index@(triton_poi_fused__native_batch_norm_legit_no_training_relu_50)
        /*002c*/ 	.word	0x00000000
.L_9:


//--------------------- .nv.info.triton_poi_fused__native_batch_norm_legit_no_training_relu_50 --------------------------
	.section	.nv.info.triton_poi_fused__native_batch_norm_legit_no_training_relu_50,"",@"SHT_CUDA_INFO"
	.sectionflags	@""
	.align	4


	//----- nvinfo : EIATTR_CUDA_API_VERSION
	.align		4
        /*0000*/ 	.byte	0x04, 0x37
        /*0002*/ 	.short	(.L_11 - .L_10)
.L_10:
        /*0004*/ 	.word	0x0000007c


	//----- nvinfo : EIATTR_KPARAM_INFO
	.align		4
.L_11:
        /*0008*/ 	.byte	0x04, 0x17
        /*000a*/ 	.short	(.L_13 - .L_12)
.L_12:
        /*000c*/ 	.word	0x00000000
        /*0010*/ 	.short	0x0006
        /*0012*/ 	.short	0x0030
        /*0014*/ 	.byte	0x00, 0xf0, 0x11, 0x00


	//----- nvinfo : EIATTR_KPARAM_INFO
	.align		4
.L_13:
        /*0018*/ 	.byte	0x04, 0x17
        /*001a*/ 	.short	(.L_15 - .L_14)
.L_14:
        /*001c*/ 	.word	0x00000000
        /*0020*/ 	.short	0x0005
        /*0022*/ 	.short	0x0028
        /*0024*/ 	.byte	0x00, 0xf4, 0x21, 0x00


	//----- nvinfo : EIATTR_KPARAM_INFO
	.align		4
.L_15:
        /*0028*/ 	.byte	0x04, 0x17
        /*002a*/ 	.short	(.L_17 - .L_16)
.L_16:
        /*002c*/ 	.word	0x00000000
        /*0030*/ 	.short	0x0004
        /*0032*/ 	.short	0x0020
        /*0034*/ 	.byte	0x00, 0xf4, 0x21, 0x00


	//----- nvinfo : EIATTR_KPARAM_INFO
	.align		4
.L_17:
        /*0038*/ 	.byte	0x04, 0x17
        /*003a*/ 	.short	(.L_19 - .L_18)
.L_18:
        /*003c*/ 	.word	0x00000000
        /*0040*/ 	.short	0x0003
        /*0042*/ 	.short	0x0018
        /*0044*/ 	.byte	0x00, 0xf4, 0x21, 0x00


	//----- nvinfo : EIATTR_KPARAM_INFO
	.align		4
.L_19:
        /*0048*/ 	.byte	0x04, 0x17
        /*004a*/ 	.short	(.L_21 - .L_20)
.L_20:
        /*004c*/ 	.word	0x00000000
        /*0050*/ 	.short	0x0002
        /*0052*/ 	.short	0x0010
        /*0054*/ 	.byte	0x00, 0xf4, 0x21, 0x00


	//----- nvinfo : EIATTR_KPARAM_INFO
	.align		4
.L_21:
        /*0058*/ 	.byte	0x04, 0x17
        /*005a*/ 	.short	(.L_23 - .L_22)
.L_22:
        /*005c*/ 	.word	0x00000000
        /*0060*/ 	.short	0x0001
        /*0062*/ 	.short	0x0008
        /*0064*/ 	.byte	0x00, 0xf4, 0x21, 0x00


	//----- nvinfo : EIATTR_KPARAM_INFO
	.align		4
.L_23:
        /*0068*/ 	.byte	0x04, 0x17
        /*006a*/ 	.short	(.L_25 - .L_24)
.L_24:
        /*006c*/ 	.word	0x00000000
        /*0070*/ 	.short	0x0000
        /*0072*/ 	.short	0x0000
        /*0074*/ 	.byte	0x00, 0xf4, 0x21, 0x00


	//----- nvinfo : EIATTR_SPARSE_MMA_MASK
	.align		4
.L_25:
        /*0078*/ 	.byte	0x03, 0x50
        /*007a*/ 	.short	0x0000


	//----- nvinfo : EIATTR_MAXREG_COUNT
	.align		4
        /*007c*/ 	.byte	0x03, 0x1b
        /*007e*/ 	.short	0x00ff


	//----- nvinfo : EIATTR_EXIT_INSTR_OFFSETS
	.align		4
        /*0080*/ 	.byte	0x04, 0x1c
        /*0082*/ 	.short	(.L_27 - .L_26)


	//   ....[0]....
.L_26:
        /*0084*/ 	.word	0x00000420


	//   ....[1]....
        /*0088*/ 	.word	0x00000440


	//----- nvinfo : EIATTR_REQNTID
	.align		4
.L_27:
        /*008c*/ 	.byte	0x04, 0x10
        /*008e*/ 	.short	(.L_29 - .L_28)
.L_28:
        /*0090*/ 	.word	0x00000100
        /*0094*/ 	.word	0x00000001
        /*0098*/ 	.word	0x00000001


	//----- nvinfo : EIATTR_CBANK_PARAM_SIZE
	.align		4
.L_29:
        /*009c*/ 	.byte	0x03, 0x19
        /*009e*/ 	.short	0x0034


	//----- nvinfo : EIATTR_PARAM_CBANK
	.align		4
        /*00a0*/ 	.byte	0x04, 0x0a
        /*00a2*/ 	.short	(.L_31 - .L_30)
	.align		4
.L_30:
        /*00a4*/ 	.word	index@(.nv.constant0.triton_poi_fused__native_batch_norm_legit_no_training_relu_50)
        /*00a8*/ 	.short	0x0210
        /*00aa*/ 	.short	0x0034


	//----- nvinfo : EIATTR_SW_WAR
	.align		4
.L_31:
        /*00ac*/ 	.byte	0x04, 0x36
        /*00ae*/ 	.short	(.L_33 - .L_32)
.L_32:
        /*00b0*/ 	.word	0x00000008
.L_33:


//--------------------- .nv.callgraph             --------------------------
	.section	.nv.callgraph,"",@"SHT_CUDA_CALLGRAPH"
	.align	4
	.sectionentsize	8
	.align		4
        /*0000*/ 	.word	0x00000000
	.align		4
        /*0004*/ 	.word	0xffffffff
	.align		4
        /*0008*/ 	.word	0x00000000
	.align		4
        /*000c*/ 	.word	0xfffffffe
	.align		4
        /*0010*/ 	.word	0x00000000
	.align		4
        /*0014*/ 	.word	0xfffffffd
	.align		4
        /*0018*/ 	.word	0x00000000
	.align		4
        /*001c*/ 	.word	0xfffffffc


//--------------------- .nv.constant4             --------------------------
	.section	.nv.constant4,"a",@progbits
	.align	8
	.align		8
.nv.constant4:
        /*0000*/ 	.dword	_$_str
	.align		8
        /*0008*/ 	.dword	_$_str_$_2


//--------------------- .text.triton_poi_fused__native_batch_norm_legit_no_training_relu_50 --------------------------
	.section	.text.triton_poi_fused__native_batch_norm_legit_no_training_relu_50,"ax",@progbits
	.align	128
        .global         triton_poi_fused__native_batch_norm_legit_no_training_relu_50
        .type           triton_poi_fused__native_batch_norm_legit_no_training_relu_50,@function
        .size           triton_poi_fused__native_batch_norm_legit_no_training_relu_50,(.L_x_1 - triton_poi_fused__native_batch_norm_legit_no_training_relu_50)
        .other          triton_poi_fused__native_batch_norm_legit_no_training_relu_50,@"STO_CUDA_ENTRY STV_DEFAULT"
triton_poi_fused__native_batch_norm_legit_no_training_relu_50:
.text.triton_poi_fused__native_batch_norm_legit_no_training_relu_50:
[----:B------:R-:W0:Y:S01]  /*0000*/  LDC R1, c[0x0][0x28] ;  /* 0x00000a00ff017b82 */ /* 0x000e220000000800 */
[----:B------:R-:W1:Y:S01]  /*0010*/  S2R R0, SR_TID.X ;  /* 0x0000000000007919 */ /* 0x000e620000002100 */
[----:B------:R-:W-:-:S06]  /*0020*/  HFMA2.MMA R2, -RZ, RZ, 0, 0 ;  /* 0x00000000ff027435 */ /* 0x000fcc00000001ff */
[----:B------:R-:W2:Y:S01]  /*0030*/  LDC.64 R10, c[0x0][0x220] ;  /* 0x00008800ff0a7b82 */ /* 0x000ea20000000a00 */
[----:B------:R-:W-:Y:S01]  /*0040*/  ULDC.64 UR4, c[0x0][0x208] ;  /* 0x0000820000047ab9 */ /* 0x000fe20000000a00 */
[----:B------:R-:W3:Y:S06]  /*0050*/  S2R R3, SR_CTAID.X ;  /* 0x0000000000037919 */ /* 0x000eec0000002500 */
[----:B------:R-:W4:Y:S08]  /*0060*/  LDC.64 R14, c[0x0][0x210] ;  /* 0x00008400ff0e7b82 */ /* 0x000f300000000a00 */
[----:B------:R-:W5:Y:S08]  /*0070*/  LDC.64 R16, c[0x0][0x218] ;  /* 0x00008600ff107b82 */ /* 0x000f700000000a00 */
[----:B------:R-:W5:Y:S01]  /*0080*/  LDC.64 R18, c[0x0][0x228] ;  /* 0x00008a00ff127b82 */ /* 0x000f620000000a00 */
[----:B-1----:R-:W-:-:S07]  /*0090*/  SHF.L.U32 R0, R0, 0x1, RZ ;  /* 0x0000000100007819 */ /* 0x002fce00000006ff */
[----:B------:R-:W1:Y:S01]  /*00a0*/  LDC.64 R20, c[0x0][0x230] ;  /* 0x00008c00ff147b82 */ /* 0x000e620000000a00 */
[----:B------:R-:W-:-:S04]  /*00b0*/  LOP3.LUT R0, R0, 0x1fe, RZ, 0xc0, !PT ;  /* 0x000001fe00007812 */ /* 0x000fc800078ec0ff */
[----:B---3--:R-:W-:-:S04]  /*00c0*/  LEA R3, R3, R0, 0x9 ;  /* 0x0000000003037211 */ /* 0x008fc800078e48ff */
[C---:B------:R-:W-:Y:S01]  /*00d0*/  ISETP.GE.AND P0, PT, R3.reuse, 0x2ae00, PT ;  /* 0x0002ae000300780c */ /* 0x040fe20003f06270 */
[----:B------:R-:W-:-:S05]  /*00e0*/  IMAD.HI R0, R3, -0x6db6db6d, R2 ;  /* 0x9249249303007827 */ /* 0x000fca00078e0202 */
[----:B------:R-:W-:-:S04]  /*00f0*/  SHF.R.U32.HI R5, RZ, 0x1f, R0 ;  /* 0x0000001fff057819 */ /* 0x000fc80000011600 */
[----:B------:R-:W-:-:S05]  /*0100*/  LEA.HI.SX32 R5, R0, R5, 0x19 ;  /* 0x0000000500057211 */ /* 0x000fca00078fcaff */
[----:B------:R-:W-:Y:S01]  /*0110*/  IMAD R13, R5, -0xe0, R3 ;  /* 0xffffff20050d7824 */ /* 0x000fe200078e0203 */
[----:B------:R-:W-:-:S03]  /*0120*/  CS2R R4, SRZ ;  /* 0x0000000000047805 */ /* 0x000fc6000001ff00 */
[----:B--2---:R-:W-:-:S05]  /*0130*/  IMAD.WIDE R10, R13, 0x4, R10 ;  /* 0x000000040d0a7825 */ /* 0x004fca00078e020a */
[----:B------:R2:W3:Y:S01]  /*0140*/  @!P0 LDG.E.EL.64 R4, desc[UR4][R10.64] ;  /* 0x000000040a048981 */ /* 0x0004e2000c2e1b00 */
[----:B------:R-:W-:Y:S02]  /*0150*/  CS2R R6, SRZ ;  /* 0x0000000000067805 */ /* 0x000fe4000001ff00 */
[----:B------:R-:W-:Y:S01]  /*0160*/  CS2R R8, SRZ ;  /* 0x0000000000087805 */ /* 0x000fe2000001ff00 */
[----:B----4-:R-:W-:-:S04]  /*0170*/  IMAD.WIDE R14, R3, 0x4, R14 ;  /* 0x00000004030e7825 */ /* 0x010fc800078e020e */
[C---:B-----5:R-:W-:Y:S01]  /*0180*/  IMAD.WIDE R16, R13.reuse, 0x4, R16 ;  /* 0x000000040d107825 */ /* 0x060fe200078e0210 */
[----:B------:R-:W4:Y:S01]  /*0190*/  @!P0 LDG.E.64 R6, desc[UR4][R14.64] ;  /* 0x000000040e068981 */ /* 0x000f22000c1e1b00 */
[----:B--2---:R-:W-:Y:S02]  /*01a0*/  CS2R R10, SRZ ;  /* 0x00000000000a7805 */ /* 0x004fe4000001ff00 */
[C---:B0-----:R-:W-:Y:S01]  /*01b0*/  IMAD.WIDE R18, R13.reuse, 0x4, R18 ;  /* 0x000000040d127825 */ /* 0x041fe200078e0212 */
[----:B------:R0:W4:Y:S03]  /*01c0*/  @!P0 LDG.E.EL.64 R8, desc[UR4][R16.64] ;  /* 0x0000000410088981 */ /* 0x000126000c2e1b00 */
[----:B-1----:R-:W-:Y:S01]  /*01d0*/  IMAD.WIDE R20, R13, 0x4, R20 ;  /* 0x000000040d147825 */ /* 0x002fe200078e0214 */
[----:B------:R-:W-:-:S04]  /*01e0*/  CS2R R12, SRZ ;  /* 0x00000000000c7805 */ /* 0x000fc8000001ff00 */
[----:B------:R-:W2:Y:S04]  /*01f0*/  @!P0 LDG.E.EL.64 R10, desc[UR4][R20.64] ;  /* 0x00000004140a8981 */ /* 0x000ea8000c2e1b00 */
[----:B------:R-:W2:Y:S01]  /*0200*/  @!P0 LDG.E.EL.64 R12, desc[UR4][R18.64] ;  /* 0x00000004120c8981 */ /* 0x000ea2000c2e1b00 */
[----:B0-----:R-:W-:Y:S01]  /*0210*/  MOV R17, 0x3e800000 ;  /* 0x3e80000000117802 */ /* 0x001fe20000000f00 */
[----:B---3--:R-:W-:Y:S01]  /*0220*/  FADD R4, R4, 0.0010000000474974513054 ;  /* 0x3a83126f04047421 */ /* 0x008fe20000000000 */
[----:B------:R-:W-:-:S03]  /*0230*/  FADD R5, R5, 0.0010000000474974513054 ;  /* 0x3a83126f05057421 */ /* 0x000fc60000000000 */
[----:B------:R-:W0:Y:S08]  /*0240*/  MUFU.SQRT R0, R4 ;  /* 0x0000000400007308 */ /* 0x000e300000002000 */
[----:B------:R1:W3:Y:S01]  /*0250*/  MUFU.SQRT R2, R5 ;  /* 0x0000000500027308 */ /* 0x0002e20000002000 */
[C---:B0-----:R-:W-:Y:S02]  /*0260*/  FSETP.GT.AND P1, PT, R0.reuse, 8.50705917302346158658e+37, PT ;  /* 0x7e8000000000780b */ /* 0x041fe40003f24000 */
[----:B------:R-:W-:Y:S01]  /*0270*/  FSETP.GEU.AND P3, PT, R0, 1.175494350822287508e-38, PT ;  /* 0x008000000000780b */ /* 0x000fe20003f6e000 */
[----:B-1----:R-:W0:Y:S01]  /*0280*/  LDC.64 R4, c[0x0][0x238] ;  /* 0x00008e00ff047b82 */ /* 0x002e220000000a00 */
[----:B---3--:R-:W-:-:S02]  /*0290*/  FSETP.GT.AND P2, PT, R2, 8.50705917302346158658e+37, PT ;  /* 0x7e8000000200780b */ /* 0x008fc40003f44000 */
[----:B------:R-:W-:-:S07]  /*02a0*/  FSETP.GEU.AND P4, PT, R2, 1.175494350822287508e-38, PT ;  /* 0x008000000200780b */ /* 0x000fce0003f8e000 */
[----:B------:R-:W-:-:S04]  /*02b0*/  @P1 FMUL R0, R0, 0.25 ;  /* 0x3e80000000001820 */ /* 0x000fc80000400000 */
[----:B------:R-:W-:Y:S01]  /*02c0*/  @!P3 FMUL R0, R0, 16777216 ;  /* 0x4b8000000000b820 */ /* 0x000fe20000400000 */
[----:B------:R-:W-:-:S04]  /*02d0*/  @P2 FMUL R2, R2, 0.25 ;  /* 0x3e80000002022820 */ /* 0x000fc80000400000 */
[----:B------:R-:W-:Y:S01]  /*02e0*/  @!P4 FMUL R2, R2, 16777216 ;  /* 0x4b8000000202c820 */ /* 0x000fe20000400000 */
[----:B------:R-:W1:Y:S01]  /*02f0*/  MUFU.RCP R0, R0 ;  /* 0x0000000000007308 */ /* 0x000e620000001000 */
[----:B------:R-:W-:-:S07]  /*0300*/  FSEL R15, R17, 1, P1 ;  /* 0x3f800000110f7808 */ /* 0x000fce0000800000 */
[----:B------:R-:W3:Y:S01]  /*0310*/  MUFU.RCP R2, R2 ;  /* 0x0000000200027308 */ /* 0x000ee20000001000 */
[----:B------:R-:W-:Y:S01]  /*0320*/  FSEL R17, R17, 1, P2 ;  /* 0x3f80000011117808 */ /* 0x000fe20001000000 */
[----:B------:R-:W-:-:S04]  /*0330*/  @!P3 FMUL R15, R15, 16777216 ;  /* 0x4b8000000f0fb820 */ /* 0x000fc80000400000 */
[----:B------:R-:W-:Y:S01]  /*0340*/  @!P4 FMUL R17, R17, 16777216 ;  /* 0x4b8000001111c820 */ /* 0x000fe20000400000 */
[----:B-1----:R-:W-:Y:S01]  /*0350*/  FMUL R15, R0, R15 ;  /* 0x0000000f000f7220 */ /* 0x002fe20000400000 */
[----:B----4-:R-:W-:Y:S01]  /*0360*/  FADD R7, -R9, R7 ;  /* 0x0000000709077221 */ /* 0x010fe20000000100 */
[----:B------:R-:W-:Y:S01]  /*0370*/  FADD R6, -R8, R6 ;  /* 0x0000000608067221 */ /* 0x000fe20000000100 */
[----:B---3--:R-:W-:-:S03]  /*0380*/  FMUL R0, R2, R17 ;  /* 0x0000001102007220 */ /* 0x008fc60000400000 */
[----:B------:R-:W-:Y:S01]  /*0390*/  FMUL R15, R6, R15 ;  /* 0x0000000f060f7220 */ /* 0x000fe20000400000 */
[----:B------:R-:W-:-:S03]  /*03a0*/  FMUL R0, R7, R0 ;  /* 0x0000000007007220 */ /* 0x000fc60000400000 */
[----:B--2---:R-:W-:Y:S01]  /*03b0*/  FFMA R10, R15, R12, R10 ;  /* 0x0000000c0f0a7223 */ /* 0x004fe2000000000a */
[----:B------:R-:W-:-:S04]  /*03c0*/  FFMA R0, R0, R13, R11 ;  /* 0x0000000d00007223 */ /* 0x000fc8000000000b */
[----:B------:R-:W-:Y:S02]  /*03d0*/  FSETP.GEU.AND P1, PT, R10, RZ, PT ;  /* 0x000000ff0a00720b */ /* 0x000fe40003f2e000 */
[----:B------:R-:W-:Y:S01]  /*03e0*/  FSETP.GEU.AND P2, PT, R0, RZ, PT ;  /* 0x000000ff0000720b */ /* 0x000fe20003f4e000 */
[----:B0-----:R-:W-:Y:S01]  /*03f0*/  IMAD.WIDE R4, R3, 0x4, R4 ;  /* 0x0000000403047825 */ /* 0x001fe200078e0204 */
[----:B------:R-:W-:Y:S02]  /*0400*/  FSEL R10, R10, RZ, P1 ;  /* 0x000000ff0a0a7208 */ /* 0x000fe40000800000 */
[----:B------:R-:W-:Y:S01]  /*0410*/  FSEL R11, R0, RZ, P2 ;  /* 0x000000ff000b7208 */ /* 0x000fe20001000000 */
[----:B------:R-:W-:Y:S08]  /*0420*/  @P0 EXIT ;  /* 0x000000000000094d */ /* 0x000ff00003800000 */
[----:B------:R-:W-:Y:S01]  /*0430*/  STG.E.64 desc[UR4][R4.64], R10 ;  /* 0x0000000a04007986 */ /* 0x000fe2000c101b04 */
[----:B------:R-:W-:Y:S05]  /*0440*/  EXIT ;  /* 0x000000000000794d */ /* 0x000fea0003800000 */
.L_x_0:
[----:B------:R-:W-:-:S00]  /*0450*/  BRA `(.L_x_0) ;  /* 0xfffffffc00fc7947 */ /* 0x000fc0000383ffff */
[----:B------:R-:W-:-:S00]  /*0460*/  NOP ;  /* 0x0000000000007918 */ /* 0x000fc00000000000 */
        /* <DEDUP_REMOVED lines=9> */
.L_x_1:


//--------------------- .nv.global.init           --------------------------
	.section	.nv.global.init,"aw",@progbits
.nv.global.init:
	.type		_$_str,@object
	.size		_$_str,(_$_str_$_2 - _$_str)
_$_str:
        /*0000*/ 	.byte	0x5f, 0x5f, 0x43, 0x55, 0x44, 0x41, 0x5f, 0x46, 0x54, 0x5a, 0x00
	.type		_$_str_$_2,@object
	.size		_$_str_$_2,(.L_1 - _$_str_$_2)
_$_str_$_2:
        /*000b*/ 	.byte	0x5f, 0x5f, 0x43, 0x55, 0x44, 0x41, 0x5f, 0x50, 0x52, 0x45, 0x43, 0x5f, 0x53, 0x51, 0x52, 0x54
        /*001b*/ 	.byte	0x00
.L_1:


//--------------------- .nv.constant0.triton_poi_fused__native_batch_norm_legit_no_training_relu_50 --------------------------
	.section	.nv.constant0.triton_poi_fused__native_batch_norm_legit_no_training_relu_50,"a",@progbits
	.sectionflags	@""
	.align	4
.nv.constant0.triton_poi_fused__native_batch_norm_legit_no_training_relu_50:
	.zero		580
